	.headerflags	@"EF_CUDA_TEXMODE_UNIFIED EF_CUDA_64BIT_ADDRESS EF_CUDA_SM86 EF_CUDA_VIRTUAL_SM(EF_CUDA_SM86)"
	.elftype	@"ET_EXEC"


//--------------------- .nv.info                  --------------------------
	.section	.nv.info,"",@"SHT_CUDA_INFO"
	.align	4


	//----- nvinfo : EIATTR_REGCOUNT
	.align		4
        /*0000*/ 	.byte	0x04, 0x2f
        /*0002*/ 	.short	(.L_1 - .L_0)
	.align		4
.L_0:
        /*0004*/ 	.word	index@(_Z19regbank_test_kernel4int2i6float4Pf)
        /*0008*/ 	.word	0x00000020


	//----- nvinfo : EIATTR_MAX_STACK_SIZE
	.align		4
.L_1:
        /*000c*/ 	.byte	0x04, 0x23
        /*000e*/ 	.short	(.L_3 - .L_2)
	.align		4
.L_2:
        /*0010*/ 	.word	index@(_Z19regbank_test_kernel4int2i6float4Pf)
        /*0014*/ 	.word	0x00000000


	//----- nvinfo : EIATTR_MIN_STACK_SIZE
	.align		4
.L_3:
        /*0018*/ 	.byte	0x04, 0x12
        /*001a*/ 	.short	(.L_5 - .L_4)
	.align		4
.L_4:
        /*001c*/ 	.word	index@(_Z19regbank_test_kernel4int2i6float4Pf)
        /*0020*/ 	.word	0x00000000


	//----- nvinfo : EIATTR_FRAME_SIZE
	.align		4
.L_5:
        /*0024*/ 	.byte	0x04, 0x11
        /*0026*/ 	.short	(.L_7 - .L_6)
	.align		4
.L_6:
        /*0028*/ 	.word	index@(_Z19regbank_test_kernel4int2i6float4Pf)
        /*002c*/ 	.word	0x00000000
.L_7:


//--------------------- .nv.info._Z19regbank_test_kernel4int2i6float4Pf --------------------------
	.section	.nv.info._Z19regbank_test_kernel4int2i6float4Pf,"",@"SHT_CUDA_INFO"
	.align	4


	//----- nvinfo : EIATTR_CUDA_API_VERSION
	.align		4
        /*0000*/ 	.byte	0x04, 0x37
        /*0002*/ 	.short	(.L_9 - .L_8)
.L_8:
        /*0004*/ 	.word	0x00000079


	//----- nvinfo : EIATTR_SW2861232_WAR
	.align		4
.L_9:
        /*0008*/ 	.byte	0x01, 0x35
	.zero		2


	//----- nvinfo : EIATTR_PARAM_CBANK
	.align		4
        /*000c*/ 	.byte	0x04, 0x0a
        /*000e*/ 	.short	(.L_11 - .L_10)
	.align		4
.L_10:
        /*0010*/ 	.word	index@(.nv.constant0._Z19regbank_test_kernel4int2i6float4Pf)
        /*0014*/ 	.short	0x0160
        /*0016*/ 	.short	0x0028


	//----- nvinfo : EIATTR_CBANK_PARAM_SIZE
	.align		4
.L_11:
        /*0018*/ 	.byte	0x03, 0x19
        /*001a*/ 	.short	0x0028


	//----- nvinfo : EIATTR_KPARAM_INFO
	.align		4
        /*001c*/ 	.byte	0x04, 0x17
        /*001e*/ 	.short	(.L_13 - .L_12)
.L_12:
        /*0020*/ 	.word	0x00000000
        /*0024*/ 	.short	0x0003
        /*0026*/ 	.short	0x0020
        /*0028*/ 	.byte	0x00, 0xf0, 0x21, 0x00


	//----- nvinfo : EIATTR_KPARAM_INFO
	.align		4
.L_13:
        /*002c*/ 	.byte	0x04, 0x17
        /*002e*/ 	.short	(.L_15 - .L_14)
.L_14:
        /*0030*/ 	.word	0x00000000
        /*0034*/ 	.short	0x0002
        /*0036*/ 	.short	0x0010
        /*0038*/ 	.byte	0x00, 0xf0, 0x41, 0x00


	//----- nvinfo : EIATTR_KPARAM_INFO
	.align		4
.L_15:
        /*003c*/ 	.byte	0x04, 0x17
        /*003e*/ 	.short	(.L_17 - .L_16)
.L_16:
        /*0040*/ 	.word	0x00000000
        /*0044*/ 	.short	0x0001
        /*0046*/ 	.short	0x0008
        /*0048*/ 	.byte	0x00, 0xf0, 0x11, 0x00


	//----- nvinfo : EIATTR_KPARAM_INFO
	.align		4
.L_17:
        /*004c*/ 	.byte	0x04, 0x17
        /*004e*/ 	.short	(.L_19 - .L_18)
.L_18:
        /*0050*/ 	.word	0x00000000
        /*0054*/ 	.short	0x0000
        /*0056*/ 	.short	0x0000
        /*0058*/ 	.byte	0x00, 0xf0, 0x21, 0x00


	//----- nvinfo : EIATTR_MAXREG_COUNT
	.align		4
.L_19:
        /*005c*/ 	.byte	0x03, 0x1b
        /*005e*/ 	.short	0x00ff


	//----- nvinfo : EIATTR_EXIT_INSTR_OFFSETS
	.align		4
        /*0060*/ 	.byte	0x04, 0x1c
        /*0062*/ 	.short	(.L_21 - .L_20)


	//   ....[0]....
.L_20:
        /*0064*/ 	.word	0x000010f0


	//   ....[1]....
        /*0068*/ 	.word	0x00001170
.L_21:


//--------------------- .nv.constant0._Z19regbank_test_kernel4int2i6float4Pf --------------------------
	.section	.nv.constant0._Z19regbank_test_kernel4int2i6float4Pf,"a",@progbits
	.align	4
.nv.constant0._Z19regbank_test_kernel4int2i6float4Pf:
	.zero		392


//--------------------- .text._Z19regbank_test_kernel4int2i6float4Pf --------------------------
	.section	.text._Z19regbank_test_kernel4int2i6float4Pf,"ax",@progbits
	.sectionflags	@"SHF_BARRIERS=1"
	.sectioninfo	@"SHI_REGISTERS=32"
	.align	128
        .global         _Z19regbank_test_kernel4int2i6float4Pf
        .type           _Z19regbank_test_kernel4int2i6float4Pf,@function
        .size           _Z19regbank_test_kernel4int2i6float4Pf,(.L_x_3 - _Z19regbank_test_kernel4int2i6float4Pf)
        .other          _Z19regbank_test_kernel4int2i6float4Pf,@"STO_CUDA_ENTRY STV_DEFAULT"
_Z19regbank_test_kernel4int2i6float4Pf:
.text._Z19regbank_test_kernel4int2i6float4Pf:
[----:B------:R-:W-:-:S02]  /*0000*/  MOV R1, c[0x0][0x28] ;  /* 0x00000a0000017a02 */ /* 0x000fc40000000f00 */
[----:B------:R-:W0:Y:S01]  /*0010*/  S2R R0, SR_TID.X ;  /* 0x0000000000007919 */ /* 0x000e220000002100 */
[----:B------:R-:W-:Y:S02]  /*0020*/  MOV R2, c[0x0][0x168] ;  /* 0x00005a0000027a02 */ /* 0x000fe40000000f00 */
[----:B------:R-:W-:Y:S01]  /*0030*/  MOV R5, c[0x0][0x170] ;  /* 0x00005c0000057a02 */ /* 0x000fe20000000f00 */
[----:B------:R-:W0:Y:S01]  /*0040*/  S2R R3, SR_CTAID.X ;  /* 0x0000000000037919 */ /* 0x000e220000002500 */
[----:B------:R-:W-:Y:S02]  /*0050*/  ISETP.GE.AND P1, PT, R2, 0x1, PT ;  /* 0x000000010200780c */ /* 0x000fe40003f26270 */
[----:B0-----:R-:W-:-:S11]  /*0060*/  LOP3.LUT P0, RZ, R3, 0x1f, R0, 0xf8, !PT ;  /* 0x0000001f03ff7812 */ /* 0x001fd6000780f800 */
[----:B------:R-:W-:Y:S01]  /*0070*/  MOV R5, RZ ;  /* 0x000000ff00057202 */ /* 0x000fe20000000f00 */
[----:B------:R-:W-:Y:S01]  /*0080*/  MOV R8, 0x3f800000 ;  /* 0x3f80000000087802 */ /* 0x000fe20000000f00 */
[----:B------:R-:W-:Y:S01]  /*0090*/  MOV R9, 0x3f800000 ;  /* 0x3f80000000097802 */ /* 0x000fe20000000f00 */
[----:B------:R-:W-:Y:S01]  /*00a0*/  MOV R10, 0x3f800000 ;  /* 0x3f800000000a7802 */ /* 0x000fe20000000f00 */
[----:B------:R-:W-:Y:S01]  /*00b0*/  MOV R11, 0x3f800000 ;  /* 0x3f800000000b7802 */ /* 0x000fe20000000f00 */
[----:B------:R-:W-:Y:S01]  /*00c0*/  MOV R12, 0x3f800000 ;  /* 0x3f800000000c7802 */ /* 0x000fe20000000f00 */
[----:B------:R-:W-:Y:S01]  /*00d0*/  MOV R13, 0x3f800000 ;  /* 0x3f800000000d7802 */ /* 0x000fe20000000f00 */
[----:B------:R-:W-:Y:S05]  /*00e0*/  @!P1 BRA `(.L_x_0) ;  /* 0x0000106000009947 */ /* 0x000fea0003800000 */
[----:B------:R-:W-:-:S02]  /*00f0*/  MOV R3, RZ ;  /* 0x000000ff00037202 */ /* 0x000fc40000000f00 */
.L_x_1:
[----:B------:R-:W-:Y:S02]  /*0100*/  MOV R2, c[0x0][0x178] ;  /* 0x00005e0000027a02 */ /* 0x000fe40000000f00 */
[----:B------:R-:W-:-:S03]  /*0110*/  IADD3 R3, R3, 0x1, RZ ;  /* 0x0000000103037810 */ /* 0x000fc60007ffe0ff */
[----:B------:R-:W-:-:S03]  /*0120*/  ISETP.GE.AND P1, PT, R3, c[0x0][0x168], PT ;  /* 0x00005a0003007a0c */ /* 0x000fc60003f26270 */
[----:B------:R-:W-:-:S15]  /*0130*/  FFMA R5, R8, R9, R5 ;  /* 0x0000000908057223 */ /* 0x000fde0000000005 */
[----:B------:R-:W-:-:S01]  /*0140*/  FFMA R11, R8, R9, R10 ;  /* 0x00000009080b7223 */ /* 0x000fc2000000000a */
[----:B------:R-:W-:-:S01]  /*0150*/  FFMA R12, R8, R9, R10 ;  /* 0x00000009080c7223 */ /* 0x000fc2000000000a */
[----:B------:R-:W-:-:S01]  /*0160*/  FFMA R13, R8, R9, R10 ;  /* 0x00000009080d7223 */ /* 0x000fc2000000000a */
        /* <DEDUP_REMOVED lines=252> */
[----:B------:R-:W-:Y:S01]  /*1130*/  @P1 CALL.REL.NOINC `(.L_x_0) ;  /* 0x0000001000001944 */ /* 0x000fe20003c00000 */
[----:B------:R-:W-:Y:S05]  /*1140*/  BRA `(.L_x_1) ;  /* 0xffffefb000007947 */ /* 0x000fea000383ffff */
.L_x_0:
[----:B------:R-:W-:Y:S06]  /*1150*/  BAR.SYNC 0x0 ;  /* 0x0000000000007b1d */ /* 0x000fec0000000000 */
[----:B------:R-:W-:Y:S05]  /*1160*/  @P0 EXIT ;  /* 0x000000000000094d */ /* 0x000fea0003800000 */
[----:B------:R-:W-:Y:S01]  /*1170*/  SHF.R.S32.HI R3, RZ, 0x1f, R0 ;  /* 0x0000001fff037819 */ /* 0x000fe20000011400 */
[----:B------:R-:W-:Y:S01]  /*1180*/  ULDC.64 UR4, c[0x0][0x118] ;  /* 0x0000460000047ab9 */ /* 0x000fe20000000a00 */
[----:B------:R-:W-:Y:S02]  /*1190*/  MOV R2, 0x4 ;  /* 0x0000000400027802 */ /* 0x000fe40000000f00 */
[----:B------:R-:W-:-:S04]  /*11a0*/  LEA.HI R3, R3, R0, RZ, 0x5 ;  /* 0x0000000003037211 */ /* 0x000fc800078f28ff */
[----:B------:R-:W-:-:S05]  /*11b0*/  SHF.R.S32.HI R3, RZ, 0x5, R3 ;  /* 0x00000005ff037819 */ /* 0x000fca0000011403 */
[----:B------:R-:W-:-:S05]  /*11c0*/  IMAD.WIDE R2, R3, R2, c[0x0][0x180] ;  /* 0x0000600003027625 */ /* 0x000fca00078e0202 */
[----:B------:R-:W-:Y:S01]  /*11d0*/  STG.E desc[UR4][R2.64], R5 ;  /* 0x0000000502007986 */ /* 0x000fe2200c101904 */
[----:B------:R-:W-:Y:S05]  /*11e0*/  EXIT ;  /* 0x000000000000794d */ /* 0x000fea0003800000 */
.L_x_2:
[----:B------:R-:W-:-:S00]  /*11f0*/  BRA `(.L_x_2) ;  /* 0xfffffff000007947 */ /* 0x000fc0000383ffff */
[----:B------:R-:W-:-:S00]  /*1200*/  NOP ;  /* 0x0000000000007918 */ /* 0x000fc00000000000 */
        /* <DEDUP_REMOVED lines=15> */
.L_x_3:
